//
// Generated by NVIDIA NVVM Compiler
//
// Compiler Build ID: CL-36424714
// Cuda compilation tools, release 13.0, V13.0.88
// Based on NVVM 20.0.0
//

.version 9.0
.target sm_100
.address_size 64

	// .globl	_Z7reduce1PfS_
// _ZZ7reduce1PfS_E5sdata has been demoted

.visible .entry _Z7reduce1PfS_(
	.param .u64 .ptr .align 1 _Z7reduce1PfS__param_0,
	.param .u64 .ptr .align 1 _Z7reduce1PfS__param_1
)
{
	.reg .pred 	%p<5>;
	.reg .b32 	%r<19>;
	.reg .b32 	%f<6>;
	.reg .b64 	%rd<9>;
	// demoted variable
	.shared .align 4 .b8 _ZZ7reduce1PfS_E5sdata[1024];
	ld.param.u64 	%rd2, [_Z7reduce1PfS__param_0];
	ld.param.u64 	%rd1, [_Z7reduce1PfS__param_1];
	cvta.to.global.u64 	%rd3, %rd2;
	mov.u32 	%r1, %ntid.x;
	mov.u32 	%r2, %ctaid.x;
	mov.u32 	%r3, %tid.x;
	mad.lo.s32 	%r7, %r1, %r2, %r3;
	mul.wide.u32 	%rd4, %r7, 4;
	add.s64 	%rd5, %rd3, %rd4;
	ld.global.f32 	%f1, [%rd5];
	shl.b32 	%r8, %r3, 2;
	mov.u32 	%r9, _ZZ7reduce1PfS_E5sdata;
	add.s32 	%r10, %r9, %r8;
	st.shared.f32 	[%r10], %f1;
	bar.sync 	0;
	setp.lt.u32 	%p1, %r1, 2;
	@%p1 bra 	$L__BB0_5;
	mov.b32 	%r18, 1;
$L__BB0_2:
	shl.b32 	%r5, %r18, 1;
	mul.lo.s32 	%r6, %r5, %r3;
	setp.ge.u32 	%p2, %r6, %r1;
	@%p2 bra 	$L__BB0_4;
	add.s32 	%r12, %r6, %r18;
	shl.b32 	%r13, %r12, 2;
	add.s32 	%r15, %r9, %r13;
	ld.shared.f32 	%f2, [%r15];
	shl.b32 	%r16, %r6, 2;
	add.s32 	%r17, %r9, %r16;
	ld.shared.f32 	%f3, [%r17];
	add.f32 	%f4, %f2, %f3;
	st.shared.f32 	[%r17], %f4;
$L__BB0_4:
	bar.sync 	0;
	setp.lt.u32 	%p3, %r5, %r1;
	mov.u32 	%r18, %r5;
	@%p3 bra 	$L__BB0_2;
$L__BB0_5:
	setp.ne.s32 	%p4, %r3, 0;
	@%p4 bra 	$L__BB0_7;
	ld.shared.f32 	%f5, [_ZZ7reduce1PfS_E5sdata];
	cvta.to.global.u64 	%rd6, %rd1;
	mul.wide.u32 	%rd7, %r2, 4;
	add.s64 	%rd8, %rd6, %rd7;
	st.global.f32 	[%rd8], %f5;
$L__BB0_7:
	ret;

}


// ===== COMPILED SASS (sm_100) =====

	.target	sm_100

	.elftype	@"ET_EXEC"


//--------------------- .note.nv.tkinfo           --------------------------
	.section	.note.nv.tkinfo,"",@"SHT_NOTE"
	.sectionflags	@"SHF_NOTE_NV_TKINFO"
	.tkinfo
        /*0018*/ 	.word	0x00000002
        /*0030*/ 	.string	""
        /*0030*/ 	.string	"ptxas"
        /*0030*/ 	.string	"Cuda compilation tools, release 13.0, V13.0.88"
        /*0030*/ 	.string	"Build cuda_13.0.r13.0/compiler.36424714_0"
        /*0030*/ 	.string	"-arch sm_100 -m 64 "



//--------------------- .note.nv.cuinfo           --------------------------
	.section	.note.nv.cuinfo,"",@"SHT_NOTE"
	.sectionflags	@"SHF_NOTE_NV_CUINFO"
        /*0018*/ 	.short	0x0002
        /*001a*/ 	.short	0x0064
        /*001c*/ 	.short	0x0082
	.zero		2


//--------------------- .nv.info                  --------------------------
	.section	.nv.info,"",@"SHT_CUDA_INFO"
	.align	4


	//----- nvinfo : EIATTR_REGCOUNT
	.align		4
        /*0000*/ 	.byte	0x04, 0x2f
        /*0002*/ 	.short	(.L_1 - .L_0)
	.align		4
.L_0:
        /*0004*/ 	.word	index@(_Z7reduce1PfS_)
        /*0008*/ 	.word	0x0000000a


	//----- nvinfo : EIATTR_FRAME_SIZE
	.align		4
.L_1:
        /*000c*/ 	.byte	0x04, 0x11
        /*000e*/ 	.short	(.L_3 - .L_2)
	.align		4
.L_2:
        /*0010*/ 	.word	index@(_Z7reduce1PfS_)
        /*0014*/ 	.word	0x00000000


	//----- nvinfo : EIATTR_MIN_STACK_SIZE
	.align		4
.L_3:
        /*0018*/ 	.byte	0x04, 0x12
        /*001a*/ 	.short	(.L_5 - .L_4)
	.align		4
.L_4:
        /*001c*/ 	.word	index@(_Z7reduce1PfS_)
        /*0020*/ 	.word	0x00000000
.L_5:


//--------------------- .nv.compat                --------------------------
	.section	.nv.compat,"",@"SHT_CUDA_COMPAT_INFO"
	.align	4
        /*0000*/ 	.byte	0x02, 0x09, 0x00, 0x00, 0x02, 0x02, 0x01, 0x00, 0x02, 0x05, 0x05, 0x00, 0x03, 0x07, 0x01, 0x01
        /*0010*/ 	.byte	0x02, 0x03, 0x00, 0x00, 0x02, 0x06, 0x01, 0x00, 0x04, 0x0b, 0x08, 0x00, 0x09, 0x00, 0x00, 0x00
        /*0020*/ 	.byte	0x00, 0x00, 0x00, 0x00


//--------------------- .nv.info._Z7reduce1PfS_   --------------------------
	.section	.nv.info._Z7reduce1PfS_,"",@"SHT_CUDA_INFO"
	.sectionflags	@""
	.align	4


	//----- nvinfo : EIATTR_CUDA_API_VERSION
	.align		4
        /*0000*/ 	.byte	0x04, 0x37
        /*0002*/ 	.short	(.L_7 - .L_6)
.L_6:
        /*0004*/ 	.word	0x00000082


	//----- nvinfo : EIATTR_KPARAM_INFO
	.align		4
.L_7:
        /*0008*/ 	.byte	0x04, 0x17
        /*000a*/ 	.short	(.L_9 - .L_8)
.L_8:
        /*000c*/ 	.word	0x00000000
        /*0010*/ 	.short	0x0001
        /*0012*/ 	.short	0x0008
        /*0014*/ 	.byte	0x00, 0xf5, 0x21, 0x00


	//----- nvinfo : EIATTR_KPARAM_INFO
	.align		4
.L_9:
        /*0018*/ 	.byte	0x04, 0x17
        /*001a*/ 	.short	(.L_11 - .L_10)
.L_10:
        /*001c*/ 	.word	0x00000000
        /*0020*/ 	.short	0x0000
        /*0022*/ 	.short	0x0000
        /*0024*/ 	.byte	0x00, 0xf5, 0x21, 0x00


	//----- nvinfo : EIATTR_SPARSE_MMA_MASK
	.align		4
.L_11:
        /*0028*/ 	.byte	0x03, 0x50
        /*002a*/ 	.short	0x0000


	//----- nvinfo : EIATTR_MAXREG_COUNT
	.align		4
        /*002c*/ 	.byte	0x03, 0x1b
        /*002e*/ 	.short	0x00ff


	//----- nvinfo : EIATTR_NUM_BARRIERS
	.align		4
        /*0030*/ 	.byte	0x02, 0x4c
        /*0032*/ 	.byte	0x01
	.zero		1


	//----- nvinfo : EIATTR_MERCURY_ISA_VERSION
	.align		4
        /*0034*/ 	.byte	0x03, 0x5f
        /*0036*/ 	.short	0x0101


	//----- nvinfo : EIATTR_VRC_CTA_INIT_COUNT
	.align		4
        /*0038*/ 	.byte	0x02, 0x4a
	.zero		1
	.zero		1


	//----- nvinfo : EIATTR_EXIT_INSTR_OFFSETS
	.align		4
        /*003c*/ 	.byte	0x04, 0x1c
        /*003e*/ 	.short	(.L_13 - .L_12)


	//   ....[0]....
.L_12:
        /*0040*/ 	.word	0x00000210


	//   ....[1]....
        /*0044*/ 	.word	0x00000290


	//----- nvinfo : EIATTR_CBANK_PARAM_SIZE
	.align		4
.L_13:
        /*0048*/ 	.byte	0x03, 0x19
        /*004a*/ 	.short	0x0010


	//----- nvinfo : EIATTR_PARAM_CBANK
	.align		4
        /*004c*/ 	.byte	0x04, 0x0a
        /*004e*/ 	.short	(.L_15 - .L_14)
	.align		4
.L_14:
        /*0050*/ 	.word	index@(.nv.constant0._Z7reduce1PfS_)
        /*0054*/ 	.short	0x0380
        /*0056*/ 	.short	0x0010


	//----- nvinfo : EIATTR_SW_WAR
	.align		4
.L_15:
        /*0058*/ 	.byte	0x04, 0x36
        /*005a*/ 	.short	(.L_17 - .L_16)
.L_16:
        /*005c*/ 	.word	0x00000008
.L_17:


//--------------------- .nv.callgraph             --------------------------
	.section	.nv.callgraph,"",@"SHT_CUDA_CALLGRAPH"
	.align	4
	.sectionentsize	8
	.align		4
        /*0000*/ 	.word	0x00000000
	.align		4
        /*0004*/ 	.word	0xffffffff
	.align		4
        /*0008*/ 	.word	0x00000000
	.align		4
        /*000c*/ 	.word	0xfffffffe
	.align		4
        /*0010*/ 	.word	0x00000000
	.align		4
        /*0014*/ 	.word	0xfffffffd
	.align		4
        /*0018*/ 	.word	0x00000000
	.align		4
        /*001c*/ 	.word	0xfffffffc


//--------------------- .text._Z7reduce1PfS_      --------------------------
	.section	.text._Z7reduce1PfS_,"ax",@progbits
	.align	128
        .global         _Z7reduce1PfS_
        .type           _Z7reduce1PfS_,@function
        .size           _Z7reduce1PfS_,(.L_x_3 - _Z7reduce1PfS_)
        .other          _Z7reduce1PfS_,@"STO_CUDA_ENTRY STV_DEFAULT"
_Z7reduce1PfS_:
.text._Z7reduce1PfS_:
[----:B------:R-:W-:Y:S01]  /*0000*/  LDC R1, c[0x0][0x37c] ;  /* 0x0000df00ff017b82 */ /* 0x000fe20000000800 */
[----:B------:R-:W0:Y:S07]  /*0010*/  S2R R7, SR_CTAID.X ;  /* 0x0000000000077919 */ /* 0x000e2e0000002500 */
[----:B------:R-:W1:Y:S01]  /*0020*/  LDC.64 R2, c[0x0][0x380] ;  /* 0x0000e000ff027b82 */ /* 0x000e620000000a00 */
[----:B------:R-:W0:Y:S01]  /*0030*/  LDCU UR7, c[0x0][0x360] ;  /* 0x00006c00ff0777ac */ /* 0x000e220008000800 */
[----:B------:R-:W0:Y:S01]  /*0040*/  S2R R4, SR_TID.X ;  /* 0x0000000000047919 */ /* 0x000e220000002100 */
[----:B------:R-:W2:Y:S01]  /*0050*/  LDCU.64 UR8, c[0x0][0x358] ;  /* 0x00006b00ff0877ac */ /* 0x000ea20008000a00 */
[----:B0-----:R-:W-:-:S04]  /*0060*/  IMAD R5, R7, UR7, R4 ;  /* 0x0000000707057c24 */ /* 0x001fc8000f8e0204 */
[----:B-1----:R-:W-:-:S06]  /*0070*/  IMAD.WIDE.U32 R2, R5, 0x4, R2 ;  /* 0x0000000405027825 */ /* 0x002fcc00078e0002 */
[----:B--2---:R-:W2:Y:S01]  /*0080*/  LDG.E R2, desc[UR8][R2.64] ;  /* 0x0000000802027981 */ /* 0x004ea2000c1e1900 */
[----:B------:R-:W0:Y:S01]  /*0090*/  S2UR UR5, SR_CgaCtaId ;  /* 0x00000000000579c3 */ /* 0x000e220000008800 */
[----:B------:R-:W-:Y:S01]  /*00a0*/  UMOV UR4, 0x400 ;  /* 0x0000040000047882 */ /* 0x000fe20000000000 */
[----:B------:R-:W-:Y:S01]  /*00b0*/  UISETP.GE.U32.AND UP0, UPT, UR7, 0x2, UPT ;  /* 0x000000020700788c */ /* 0x000fe2000bf06070 */
[----:B------:R-:W-:Y:S01]  /*00c0*/  ISETP.NE.AND P1, PT, R4, RZ, PT ;  /* 0x000000ff0400720c */ /* 0x000fe20003f25270 */
[----:B0-----:R-:W-:-:S06]  /*00d0*/  ULEA UR4, UR5, UR4, 0x18 ;  /* 0x0000000405047291 */ /* 0x001fcc000f8ec0ff */
[----:B------:R-:W-:-:S05]  /*00e0*/  LEA R5, R4, UR4, 0x2 ;  /* 0x0000000404057c11 */ /* 0x000fca000f8e10ff */
[----:B--2---:R0:W-:Y:S01]  /*00f0*/  STS [R5], R2 ;  /* 0x0000000205007388 */ /* 0x0041e20000000800 */
[----:B------:R-:W-:Y:S06]  /*0100*/  BAR.SYNC.DEFER_BLOCKING 0x0 ;  /* 0x0000000000007b1d */ /* 0x000fec0000010000 */
[----:B------:R-:W-:Y:S05]  /*0110*/  BRA.U !UP0, `(.L_x_0) ;  /* 0x00000001083c7547 */ /* 0x000fea000b800000 */
[----:B------:R-:W-:-:S05]  /*0120*/  UMOV UR5, 0x1 ;  /* 0x0000000100057882 */ /* 0x000fca0000000000 */
.L_x_1:
[----:B------:R-:W-:-:S04]  /*0130*/  USHF.L.U32 UR6, UR5, 0x1, URZ ;  /* 0x0000000105067899 */ /* 0x000fc800080006ff */
[----:B------:R-:W-:Y:S02]  /*0140*/  UISETP.GE.U32.AND UP0, UPT, UR6, UR7, UPT ;  /* 0x000000070600728c */ /* 0x000fe4000bf06070 */
[----:B01----:R-:W-:-:S05]  /*0150*/  IMAD R2, R4, UR6, RZ ;  /* 0x0000000604027c24 */ /* 0x003fca000f8e02ff */
[----:B------:R-:W-:-:S13]  /*0160*/  ISETP.GE.U32.AND P0, PT, R2, UR7, PT ;  /* 0x0000000702007c0c */ /* 0x000fda000bf06070 */
[C---:B------:R-:W-:Y:S01]  /*0170*/  @!P0 IADD3 R0, PT, PT, R2.reuse, UR5, RZ ;  /* 0x0000000502008c10 */ /* 0x040fe2000fffe0ff */
[----:B------:R-:W-:Y:S01]  /*0180*/  UMOV UR5, UR6 ;  /* 0x0000000600057c82 */ /* 0x000fe20008000000 */
[----:B------:R-:W-:Y:S02]  /*0190*/  @!P0 LEA R2, R2, UR4, 0x2 ;  /* 0x0000000402028c11 */ /* 0x000fe4000f8e10ff */
[----:B------:R-:W-:-:S03]  /*01a0*/  @!P0 LEA R0, R0, UR4, 0x2 ;  /* 0x0000000400008c11 */ /* 0x000fc6000f8e10ff */
[----:B------:R-:W-:Y:S04]  /*01b0*/  @!P0 LDS R3, [R2] ;  /* 0x0000000002038984 */ /* 0x000fe80000000800 */
[----:B------:R-:W0:Y:S02]  /*01c0*/  @!P0 LDS R0, [R0] ;  /* 0x0000000000008984 */ /* 0x000e240000000800 */
[----:B0-----:R-:W-:-:S05]  /*01d0*/  @!P0 FADD R3, R0, R3 ;  /* 0x0000000300038221 */ /* 0x001fca0000000000 */
[----:B------:R1:W-:Y:S01]  /*01e0*/  @!P0 STS [R2], R3 ;  /* 0x0000000302008388 */ /* 0x0003e20000000800 */
[----:B------:R-:W-:Y:S06]  /*01f0*/  BAR.SYNC.DEFER_BLOCKING 0x0 ;  /* 0x0000000000007b1d */ /* 0x000fec0000010000 */
[----:B------:R-:W-:Y:S05]  /*0200*/  BRA.U !UP0, `(.L_x_1) ;  /* 0xfffffffd08c87547 */ /* 0x000fea000b83ffff */
.L_x_0:
[----:B------:R-:W-:Y:S05]  /*0210*/  @P1 EXIT ;  /* 0x000000000000194d */ /* 0x000fea0003800000 */
[----:B------:R-:W2:Y:S01]  /*0220*/  S2UR UR5, SR_CgaCtaId ;  /* 0x00000000000579c3 */ /* 0x000ea20000008800 */
[----:B------:R-:W-:-:S07]  /*0230*/  UMOV UR4, 0x400 ;  /* 0x0000040000047882 */ /* 0x000fce0000000000 */
[----:B01----:R-:W0:Y:S01]  /*0240*/  LDC.64 R2, c[0x0][0x388] ;  /* 0x0000e200ff027b82 */ /* 0x003e220000000a00 */
[----:B--2---:R-:W-:Y:S01]  /*0250*/  ULEA UR4, UR5, UR4, 0x18 ;  /* 0x0000000405047291 */ /* 0x004fe2000f8ec0ff */
[----:B0-----:R-:W-:-:S08]  /*0260*/  IMAD.WIDE.U32 R2, R7, 0x4, R2 ;  /* 0x0000000407027825 */ /* 0x001fd000078e0002 */
[----:B------:R-:W0:Y:S04]  /*0270*/  LDS R5, [UR4] ;  /* 0x00000004ff057984 */ /* 0x000e280008000800 */
[----:B0-----:R-:W-:Y:S01]  /*0280*/  STG.E desc[UR8][R2.64], R5 ;  /* 0x0000000502007986 */ /* 0x001fe2000c101908 */
[----:B------:R-:W-:Y:S05]  /*0290*/  EXIT ;  /* 0x000000000000794d */ /* 0x000fea0003800000 */
.L_x_2:
[----:B------:R-:W-:-:S00]  /*02a0*/  BRA `(.L_x_2) ;  /* 0xfffffffc00fc7947 */ /* 0x000fc0000383ffff */
[----:B------:R-:W-:-:S00]  /*02b0*/  NOP ;  /* 0x0000000000007918 */ /* 0x000fc00000000000 */
        /* <DEDUP_REMOVED lines=12> */
.L_x_3:


//--------------------- .nv.shared._Z7reduce1PfS_ --------------------------
	.section	.nv.shared._Z7reduce1PfS_,"aw",@nobits
	.sectionflags	@""
	.align	4
.nv.shared._Z7reduce1PfS_:
	.zero		2048


//--------------------- .nv.shared.reserved.0     --------------------------
	.section	.nv.shared.reserved.0,"aw",@nobits
	.weak		__nv_reservedSMEM_offset_0_alias
	.size		__nv_reservedSMEM_offset_0_alias, 0, 64
	.other		__nv_reservedSMEM_offset_0_alias,@"STO_CUDA_RESERVED_SHARED STV_DEFAULT"
__nv_reservedSMEM_offset_0_alias:
	.zero		0
	.zero		64


//--------------------- .nv.constant0._Z7reduce1PfS_ --------------------------
	.section	.nv.constant0._Z7reduce1PfS_,"a",@progbits
	.sectionflags	@""
	.align	4
.nv.constant0._Z7reduce1PfS_:
	.zero		912


//--------------------- SYMBOLS --------------------------

	.type		.nv.reservedSmem.offset0,@object
	.size		.nv.reservedSmem.offset0,0x4
	.type		.nv.reservedSmem.cap,@object
	.size		.nv.reservedSmem.cap,0x4
